	.headerflags	@"EF_CUDA_TEXMODE_UNIFIED EF_CUDA_64BIT_ADDRESS EF_CUDA_ACCELERATORS EF_CUDA_SM90 EF_CUDA_VIRTUAL_SM(EF_CUDA_SM90)"
	.elftype	@"ET_EXEC"


//--------------------- .nv.info                  --------------------------
	.section	.nv.info,"",@"SHT_CUDA_INFO"
	.align	4


	//----- nvinfo : EIATTR_REGCOUNT
	.align		4
        /*0000*/ 	.byte	0x04, 0x2f
        /*0002*/ 	.short	(.L_1 - .L_0)
	.align		4
.L_0:
        /*0004*/ 	.word	index@(triton_poi_fused_threshold_backward_42)
        /*0008*/ 	.word	0x00000018


	//----- nvinfo : EIATTR_MIN_STACK_SIZE
	.align		4
.L_1:
        /*000c*/ 	.byte	0x04, 0x12
        /*000e*/ 	.short	(.L_3 - .L_2)
	.align		4
.L_2:
        /*0010*/ 	.word	index@(triton_poi_fused_threshold_backward_42)
        /*0014*/ 	.word	0x00000000


	//----- nvinfo : EIATTR_FRAME_SIZE
	.align		4
.L_3:
        /*0018*/ 	.byte	0x04, 0x11
        /*001a*/ 	.short	(.L_5 - .L_4)
	.align		4
.L_4:
        /*001c*/ 	.word	index@(triton_poi_fused_threshold_backward_42)
        /*0020*/ 	.word	0x00000000


	//----- nvinfo : EIATTR_MIN_STACK_SIZE
	.align		4
.L_5:
        /*0024*/ 	.byte	0x04, 0x12
        /*0026*/ 	.short	(.L_7 - .L_6)
	.align		4
.L_6:
        /*0028*/ 	.word	index@(triton_poi_fused_threshold_backward_42)
        /*002c*/ 	.word	0x00000000
.L_7:


//--------------------- .nv.info.triton_poi_fused_threshold_backward_42 --------------------------
	.section	.nv.info.triton_poi_fused_threshold_backward_42,"",@"SHT_CUDA_INFO"
	.sectionflags	@""
	.align	4


	//----- nvinfo : EIATTR_CUDA_API_VERSION
	.align		4
        /*0000*/ 	.byte	0x04, 0x37
        /*0002*/ 	.short	(.L_9 - .L_8)
.L_8:
        /*0004*/ 	.word	0x0000007c


	//----- nvinfo : EIATTR_KPARAM_INFO
	.align		4
.L_9:
        /*0008*/ 	.byte	0x04, 0x17
        /*000a*/ 	.short	(.L_11 - .L_10)
.L_10:
        /*000c*/ 	.word	0x00000000
        /*0010*/ 	.short	0x0003
        /*0012*/ 	.short	0x0014
        /*0014*/ 	.byte	0x00, 0xf0, 0x11, 0x00


	//----- nvinfo : EIATTR_KPARAM_INFO
	.align		4
.L_11:
        /*0018*/ 	.byte	0x04, 0x17
        /*001a*/ 	.short	(.L_13 - .L_12)
.L_12:
        /*001c*/ 	.word	0x00000000
        /*0020*/ 	.short	0x0002
        /*0022*/ 	.short	0x0010
        /*0024*/ 	.byte	0x00, 0xf0, 0x11, 0x00


	//----- nvinfo : EIATTR_KPARAM_INFO
	.align		4
.L_13:
        /*0028*/ 	.byte	0x04, 0x17
        /*002a*/ 	.short	(.L_15 - .L_14)
.L_14:
        /*002c*/ 	.word	0x00000000
        /*0030*/ 	.short	0x0001
        /*0032*/ 	.short	0x0008
        /*0034*/ 	.byte	0x00, 0xf4, 0x21, 0x00


	//----- nvinfo : EIATTR_KPARAM_INFO
	.align		4
.L_15:
        /*0038*/ 	.byte	0x04, 0x17
        /*003a*/ 	.short	(.L_17 - .L_16)
.L_16:
        /*003c*/ 	.word	0x00000000
        /*0040*/ 	.short	0x0000
        /*0042*/ 	.short	0x0000
        /*0044*/ 	.byte	0x00, 0xf4, 0x21, 0x00


	//----- nvinfo : EIATTR_SPARSE_MMA_MASK
	.align		4
.L_17:
        /*0048*/ 	.byte	0x03, 0x50
        /*004a*/ 	.short	0x0000


	//----- nvinfo : EIATTR_MAXREG_COUNT
	.align		4
        /*004c*/ 	.byte	0x03, 0x1b
        /*004e*/ 	.short	0x00ff


	//----- nvinfo : EIATTR_EXIT_INSTR_OFFSETS
	.align		4
        /*0050*/ 	.byte	0x04, 0x1c
        /*0052*/ 	.short	(.L_19 - .L_18)


	//   ....[0]....
.L_18:
        /*0054*/ 	.word	0x00000600


	//   ....[1]....
        /*0058*/ 	.word	0x00000620


	//----- nvinfo : EIATTR_REQNTID
	.align		4
.L_19:
        /*005c*/ 	.byte	0x04, 0x10
        /*005e*/ 	.short	(.L_21 - .L_20)
.L_20:
        /*0060*/ 	.word	0x00000080
        /*0064*/ 	.word	0x00000001
        /*0068*/ 	.word	0x00000001


	//----- nvinfo : EIATTR_CBANK_PARAM_SIZE
	.align		4
.L_21:
        /*006c*/ 	.byte	0x03, 0x19
        /*006e*/ 	.short	0x0018


	//----- nvinfo : EIATTR_PARAM_CBANK
	.align		4
        /*0070*/ 	.byte	0x04, 0x0a
        /*0072*/ 	.short	(.L_23 - .L_22)
	.align		4
.L_22:
        /*0074*/ 	.word	index@(.nv.constant0.triton_poi_fused_threshold_backward_42)
        /*0078*/ 	.short	0x0210
        /*007a*/ 	.short	0x0018


	//----- nvinfo : EIATTR_SW_WAR
	.align		4
.L_23:
        /*007c*/ 	.byte	0x04, 0x36
        /*007e*/ 	.short	(.L_25 - .L_24)
.L_24:
        /*0080*/ 	.word	0x00000008
.L_25:


//--------------------- .nv.callgraph             --------------------------
	.section	.nv.callgraph,"",@"SHT_CUDA_CALLGRAPH"
	.align	4
	.sectionentsize	8
	.align		4
        /*0000*/ 	.word	0x00000000
	.align		4
        /*0004*/ 	.word	0xffffffff
	.align		4
        /*0008*/ 	.word	0x00000000
	.align		4
        /*000c*/ 	.word	0xfffffffe
	.align		4
        /*0010*/ 	.word	0x00000000
	.align		4
        /*0014*/ 	.word	0xfffffffd
	.align		4
        /*0018*/ 	.word	0x00000000
	.align		4
        /*001c*/ 	.word	0xfffffffc


//--------------------- .text.triton_poi_fused_threshold_backward_42 --------------------------
	.section	.text.triton_poi_fused_threshold_backward_42,"ax",@progbits
	.sectionflags	@"SHF_BARRIERS=1"
	.align	128
        .global         triton_poi_fused_threshold_backward_42
        .type           triton_poi_fused_threshold_backward_42,@function
        .size           triton_poi_fused_threshold_backward_42,(.L_x_1 - triton_poi_fused_threshold_backward_42)
        .other          triton_poi_fused_threshold_backward_42,@"STO_CUDA_ENTRY STV_DEFAULT"
triton_poi_fused_threshold_backward_42:
.text.triton_poi_fused_threshold_backward_42:
[----:B------:R-:W0:Y:S02]  /*0000*/  LDC R1, c[0x0][0x28] ;  /* 0x00000a00ff017b82 */ /* 0x000e240000000800 */
[----:B------:R-:W1:Y:S01]  /*0010*/  S2R R12, SR_TID.X ;  /* 0x00000000000c7919 */ /* 0x000e620000002100 */
[----:B------:R-:W2:Y:S01]  /*0020*/  LDC.64 R8, c[0x0][0x210] ;  /* 0x00008400ff087b82 */ /* 0x000ea20000000a00 */
[----:B------:R-:W-:Y:S01]  /*0030*/  ULDC.64 UR6, c[0x0][0x208] ;  /* 0x0000820000067ab9 */ /* 0x000fe20000000a00 */
[----:B------:R-:W3:Y:S01]  /*0040*/  S2R R13, SR_CTAID.Y ;  /* 0x00000000000d7919 */ /* 0x000ee20000002600 */
[----:B------:R-:W4:Y:S01]  /*0050*/  S2R R3, SR_CTAID.X ;  /* 0x0000000000037919 */ /* 0x000f220000002500 */
[----:B-1----:R-:W-:-:S04]  /*0060*/  LOP3.LUT R14, R12, 0x7f, RZ, 0xc0, !PT ;  /* 0x0000007f0c0e7812 */ /* 0x002fc800078ec0ff */
[----:B---3--:R-:W-:-:S05]  /*0070*/  PRMT R0, R14, 0x6540, R13 ;  /* 0x000065400e007816 */ /* 0x008fca000000000d */
[----:B----4-:R-:W-:Y:S02]  /*0080*/  IMAD.IADD R2, R0, 0x1, R3 ;  /* 0x0000000100027824 */ /* 0x010fe400078e0203 */
[----:B------:R-:W-:Y:S02]  /*0090*/  IMAD.SHL.U32 R0, R3, 0x4, RZ ;  /* 0x0000000403007824 */ /* 0x000fe400078e00ff */
[----:B------:R-:W-:-:S03]  /*00a0*/  IMAD.SHL.U32 R3, R2, 0x4, RZ ;  /* 0x0000000402037824 */ /* 0x000fc600078e00ff */
[----:B------:R-:W-:Y:S01]  /*00b0*/  ISETP.GE.AND P0, PT, R0, 0x4, PT ;  /* 0x000000040000780c */ /* 0x000fe20003f06270 */
[----:B------:R-:W-:-:S04]  /*00c0*/  VIADD R5, R3, 0x200 ;  /* 0x0000020003057836 */ /* 0x000fc80000000000 */
[----:B--2---:R-:W-:-:S04]  /*00d0*/  IMAD.WIDE R4, R5, 0x4, R8 ;  /* 0x0000000405047825 */ /* 0x004fc800078e0208 */
[----:B------:R-:W-:-:S04]  /*00e0*/  IMAD.WIDE R8, R3, 0x4, R8 ;  /* 0x0000000403087825 */ /* 0x000fc800078e0208 */
[----:B------:R-:W2:Y:S04]  /*00f0*/  @!P0 LDG.E.EL.128 R4, desc[UR6][R4.64] ;  /* 0x0000000604048981 */ /* 0x000ea8000c2e1d00 */
[----:B------:R-:W3:Y:S01]  /*0100*/  @!P0 LDG.E.EL.128 R8, desc[UR6][R8.64] ;  /* 0x0000000608088981 */ /* 0x000ee2000c2e1d00 */
[----:B------:R-:W1:Y:S01]  /*0110*/  S2UR UR5, SR_CgaCtaId ;  /* 0x00000000000579c3 */ /* 0x000e620000008800 */
[--C-:B------:R-:W-:Y:S01]  /*0120*/  SHF.R.U32.HI R2, RZ, 0x2, R12.reuse ;  /* 0x00000002ff027819 */ /* 0x100fe2000001160c */
[----:B------:R-:W-:Y:S01]  /*0130*/  IMAD.SHL.U32 R15, R12, 0x8, RZ ;  /* 0x000000080c0f7824 */ /* 0x000fe200078e00ff */
[----:B------:R-:W-:Y:S01]  /*0140*/  UMOV UR4, 0x400 ;  /* 0x0000040000047882 */ /* 0x000fe20000000000 */
[----:B------:R-:W-:Y:S02]  /*0150*/  SHF.R.U32.HI R12, RZ, 0x5, R12 ;  /* 0x00000005ff0c7819 */ /* 0x000fe4000001160c */
[----:B------:R-:W-:-:S02]  /*0160*/  LOP3.LUT R17, R2, 0x18, RZ, 0xc0, !PT ;  /* 0x0000001802117812 */ /* 0x000fc400078ec0ff */
[----:B------:R-:W-:Y:S01]  /*0170*/  LOP3.LUT R2, R15, 0x3f8, RZ, 0xc0, !PT ;  /* 0x000003f80f027812 */ /* 0x000fe200078ec0ff */
[----:B-1----:R-:W-:-:S06]  /*0180*/  UPRMT UR4, UR5, 0x654, UR4 ;  /* 0x0000065405047896 */ /* 0x002fcc0008000004 */
[----:B------:R-:W-:Y:S02]  /*0190*/  IADD3 R2, R2, UR4, R17 ;  /* 0x0000000402027c10 */ /* 0x000fe4000fffe011 */
[----:B--2---:R-:W-:Y:S02]  /*01a0*/  FSETP.GTU.AND P1, PT, R4, RZ, !P0 ;  /* 0x000000ff0400720b */ /* 0x004fe4000472c000 */
[----:B------:R-:W-:Y:S02]  /*01b0*/  FSETP.GTU.AND P2, PT, R5, RZ, !P0 ;  /* 0x000000ff0500720b */ /* 0x000fe4000474c000 */
[----:B------:R-:W-:Y:S02]  /*01c0*/  FSETP.GTU.AND P3, PT, R6, RZ, !P0 ;  /* 0x000000ff0600720b */ /* 0x000fe4000476c000 */
[----:B------:R-:W-:Y:S02]  /*01d0*/  SEL R3, RZ, 0x1, P1 ;  /* 0x00000001ff037807 */ /* 0x000fe40000800000 */
[----:B------:R-:W-:-:S02]  /*01e0*/  SEL R5, RZ, 0x1, P2 ;  /* 0x00000001ff057807 */ /* 0x000fc40001000000 */
[----:B------:R-:W-:Y:S01]  /*01f0*/  SEL R19, RZ, 0x1, P3 ;  /* 0x00000001ff137807 */ /* 0x000fe20001800000 */
[----:B------:R-:W-:Y:S01]  /*0200*/  STS.U8 [R14+UR4+0x80], R3 ;  /* 0x000080030e007988 */ /* 0x000fe20008000004 */
[----:B------:R-:W-:Y:S02]  /*0210*/  FSETP.GTU.AND P4, PT, R7, RZ, !P0 ;  /* 0x000000ff0700720b */ /* 0x000fe4000478c000 */
[----:B---3--:R-:W-:Y:S01]  /*0220*/  FSETP.GTU.AND P3, PT, R8, RZ, !P0 ;  /* 0x000000ff0800720b */ /* 0x008fe2000476c000 */
[----:B------:R1:W-:Y:S01]  /*0230*/  STS.U8 [R14+UR4+0x188], R5 ;  /* 0x000188050e007988 */ /* 0x0003e20008000004 */
[----:B------:R-:W-:Y:S02]  /*0240*/  FSETP.GTU.AND P2, PT, R9, RZ, !P0 ;  /* 0x000000ff0900720b */ /* 0x000fe4000474c000 */
[----:B------:R-:W-:Y:S01]  /*0250*/  FSETP.GTU.AND P1, PT, R10, RZ, !P0 ;  /* 0x000000ff0a00720b */ /* 0x000fe2000472c000 */
[----:B------:R-:W-:Y:S01]  /*0260*/  STS.U8 [R14+UR4+0x290], R19 ;  /* 0x000290130e007988 */ /* 0x000fe20008000004 */
[----:B------:R-:W-:-:S02]  /*0270*/  FSETP.GTU.AND P0, PT, R11, RZ, !P0 ;  /* 0x000000ff0b00720b */ /* 0x000fc4000470c000 */
[----:B------:R-:W-:Y:S02]  /*0280*/  SEL R21, RZ, 0x1, P4 ;  /* 0x00000001ff157807 */ /* 0x000fe40002000000 */
[----:B------:R-:W-:Y:S02]  /*0290*/  SEL R7, RZ, 0x1, P3 ;  /* 0x00000001ff077807 */ /* 0x000fe40001800000 */
[----:B------:R-:W-:Y:S01]  /*02a0*/  SEL R9, RZ, 0x1, P2 ;  /* 0x00000001ff097807 */ /* 0x000fe20001000000 */
[----:B------:R-:W-:Y:S01]  /*02b0*/  STS.U8 [R14+UR4+0x398], R21 ;  /* 0x000398150e007988 */ /* 0x000fe20008000004 */
[----:B------:R-:W-:Y:S02]  /*02c0*/  SEL R11, RZ, 0x1, P1 ;  /* 0x00000001ff0b7807 */ /* 0x000fe40000800000 */
[----:B------:R-:W-:Y:S01]  /*02d0*/  SEL R17, RZ, 0x1, P0 ;  /* 0x00000001ff117807 */ /* 0x000fe20000000000 */
[----:B------:R2:W-:Y:S01]  /*02e0*/  STS.U8 [R14+UR4], R7 ;  /* 0x000000070e007988 */ /* 0x0005e20008000004 */
[----:B-1----:R-:W-:-:S02]  /*02f0*/  SHF.R.S32.HI R5, RZ, 0x17, R13 ;  /* 0x00000017ff057819 */ /* 0x002fc4000001140d */
[----:B------:R-:W-:Y:S01]  /*0300*/  LOP3.LUT R4, R15, 0xf8, RZ, 0xc0, !PT ;  /* 0x000000f80f047812 */ /* 0x000fe200078ec0ff */
[----:B------:R-:W-:Y:S01]  /*0310*/  STS.U8 [R14+UR4+0x108], R9 ;  /* 0x000108090e007988 */ /* 0x000fe20008000004 */
[----:B------:R-:W-:Y:S02]  /*0320*/  SGXT R5, R5, 0x1 ;  /* 0x000000010505781a */ /* 0x000fe40000000200 */
[----:B------:R-:W-:Y:S01]  /*0330*/  PRMT R4, R4, 0x6540, R13 ;  /* 0x0000654004047816 */ /* 0x000fe2000000000d */
[----:B------:R-:W-:Y:S03]  /*0340*/  STS.U8 [R14+UR4+0x210], R11 ;  /* 0x0002100b0e007988 */ /* 0x000fe60008000004 */
[----:B------:R-:W-:Y:S01]  /*0350*/  LEA.HI R6, R5, R4, RZ, 0xb ;  /* 0x0000000405067211 */ /* 0x000fe200078f58ff */
[----:B------:R-:W-:Y:S01]  /*0360*/  STS.U8 [R14+UR4+0x318], R17 ;  /* 0x000318110e007988 */ /* 0x000fe20008000004 */
[----:B------:R-:W-:Y:S01]  /*0370*/  SGXT.U32 R5, R12, 0x2 ;  /* 0x000000020c05781a */ /* 0x000fe20000000000 */
[----:B------:R-:W-:Y:S01]  /*0380*/  ULDC.64 UR4, c[0x0][0x218] ;  /* 0x0000860000047ab9 */ /* 0x000fe20000000a00 */
[----:B--2---:R-:W-:Y:S01]  /*0390*/  LOP3.LUT R7, R6, 0xfffff800, RZ, 0xc0, !PT ;  /* 0xfffff80006077812 */ /* 0x004fe200078ec0ff */
[----:B------:R-:W-:Y:S01]  /*03a0*/  BAR.SYNC.DEFER_BLOCKING 0x0 ;  /* 0x0000000000007b1d */ /* 0x000fe20000010000 */
[----:B------:R-:W-:Y:S01]  /*03b0*/  LOP3.LUT R5, R0, R5, RZ, 0xfc, !PT ;  /* 0x0000000500057212 */ /* 0x000fe200078efcff */
[----:B------:R-:W-:-:S02]  /*03c0*/  IMAD.SHL.U32 R6, R6, 0x4, RZ ;  /* 0x0000000406067824 */ /* 0x000fc400078e00ff */
[----:B------:R-:W-:Y:S01]  /*03d0*/  IMAD.IADD R4, R4, 0x1, -R7 ;  /* 0x0000000104047824 */ /* 0x000fe200078e0a07 */
[C---:B------:R-:W-:Y:S02]  /*03e0*/  ISETP.GE.AND P0, PT, R5.reuse, 0x4, PT ;  /* 0x000000040500780c */ /* 0x040fe40003f06270 */
[----:B------:R-:W-:Y:S01]  /*03f0*/  LOP3.LUT R7, R6, 0xffffe000, RZ, 0xc0, !PT ;  /* 0xffffe00006077812 */ /* 0x000fe200078ec0ff */
[----:B------:R-:W-:-:S04]  /*0400*/  IMAD R4, R5, 0x800, R4 ;  /* 0x0000080005047824 */ /* 0x000fc800078e0204 */
[----:B------:R-:W-:Y:S01]  /*0410*/  IMAD.IADD R4, R4, 0x1, R7 ;  /* 0x0000000104047824 */ /* 0x000fe200078e0207 */
[----:B------:R-:W1:Y:S02]  /*0420*/  LDS.64 R2, [R2] ;  /* 0x0000000002027984 */ /* 0x000e640000000a00 */
[C---:B-1----:R-:W-:Y:S02]  /*0430*/  PRMT R0, R2.reuse, 0x7772, RZ ;  /* 0x0000777202007816 */ /* 0x042fe400000000ff */
[C---:B------:R-:W-:Y:S02]  /*0440*/  PRMT R9, R2.reuse, 0x7771, RZ ;  /* 0x0000777102097816 */ /* 0x040fe400000000ff */
[----:B------:R-:W-:Y:S02]  /*0450*/  PRMT R6, R3, 0x7772, RZ ;  /* 0x0000777203067816 */ /* 0x000fe400000000ff */
[----:B------:R-:W-:Y:S02]  /*0460*/  PRMT R9, R9, 0x5410, R0 ;  /* 0x0000541009097816 */ /* 0x000fe40000000000 */
[----:B------:R-:W-:-:S02]  /*0470*/  PRMT R0, R2, 0x7770, RZ ;  /* 0x0000777002007816 */ /* 0x000fc400000000ff */
[----:B------:R-:W-:Y:S02]  /*0480*/  PRMT R11, R3, 0x7771, RZ ;  /* 0x00007771030b7816 */ /* 0x000fe400000000ff */
[----:B------:R-:W-:Y:S02]  /*0490*/  LOP3.LUT R9, R9, 0x10001, RZ, 0xc0, !PT ;  /* 0x0001000109097812 */ /* 0x000fe400078ec0ff */
[----:B------:R-:W-:Y:S02]  /*04a0*/  LOP3.LUT R13, R0, 0x1, RZ, 0xc0, !PT ;  /* 0x00000001000d7812 */ /* 0x000fe400078ec0ff */
[----:B------:R-:W-:Y:S02]  /*04b0*/  PRMT R6, R11, 0x5410, R6 ;  /* 0x000054100b067816 */ /* 0x000fe40000000006 */
[----:B------:R-:W-:Y:S02]  /*04c0*/  LOP3.LUT R0, R9, 0xffff, RZ, 0xc0, !PT ;  /* 0x0000ffff09007812 */ /* 0x000fe400078ec0ff */
[----:B------:R-:W-:-:S02]  /*04d0*/  LOP3.LUT R6, R6, 0x10001, RZ, 0xc0, !PT ;  /* 0x0001000106067812 */ /* 0x000fc400078ec0ff */
[----:B------:R-:W-:Y:S02]  /*04e0*/  PRMT R13, R13, 0x3340, R0 ;  /* 0x000033400d0d7816 */ /* 0x000fe40000000000 */
[----:B------:R-:W-:Y:S02]  /*04f0*/  SHF.R.U32.HI R2, RZ, 0x18, R2 ;  /* 0x00000018ff027819 */ /* 0x000fe40000011602 */
[----:B------:R-:W-:Y:S02]  /*0500*/  PRMT R0, R3, 0x7770, RZ ;  /* 0x0000777003007816 */ /* 0x000fe400000000ff */
[----:B------:R-:W-:Y:S02]  /*0510*/  SHF.R.U32.HI R5, RZ, 0x18, R3 ;  /* 0x00000018ff057819 */ /* 0x000fe40000011603 */
[----:B------:R-:W-:Y:S02]  /*0520*/  PRMT R8, R6, 0x7732, RZ ;  /* 0x0000773206087816 */ /* 0x000fe400000000ff */
[----:B------:R-:W-:-:S02]  /*0530*/  SGXT.U32 R3, R2, 0x1 ;  /* 0x000000010203781a */ /* 0x000fc40000000000 */
[----:B------:R-:W-:Y:S02]  /*0540*/  LOP3.LUT R7, R0, 0x1, RZ, 0xc0, !PT ;  /* 0x0000000100077812 */ /* 0x000fe400078ec0ff */
[----:B------:R-:W-:Y:S02]  /*0550*/  LOP3.LUT R2, R6, 0xffff, RZ, 0xc0, !PT ;  /* 0x0000ffff06027812 */ /* 0x000fe400078ec0ff */
[----:B------:R-:W-:Y:S01]  /*0560*/  SGXT.U32 R6, R5, 0x1 ;  /* 0x000000010506781a */ /* 0x000fe20000000000 */
[----:B------:R-:W-:Y:S01]  /*0570*/  IMAD.MOV.U32 R5, RZ, RZ, R8 ;  /* 0x000000ffff057224 */ /* 0x000fe200078e0008 */
[----:B------:R-:W-:Y:S02]  /*0580*/  PRMT R0, R9, 0x7732, RZ ;  /* 0x0000773209007816 */ /* 0x000fe400000000ff */
[----:B------:R-:W-:Y:S02]  /*0590*/  PRMT R8, R7, 0x3340, R2 ;  /* 0x0000334007087816 */ /* 0x000fe40000000002 */
[----:B------:R-:W-:-:S02]  /*05a0*/  IADD3 R2, P1, R4, UR4, RZ ;  /* 0x0000000404027c10 */ /* 0x000fc4000ff3e0ff */
[----:B------:R-:W-:Y:S02]  /*05b0*/  PRMT R0, R0, 0x3340, R3 ;  /* 0x0000334000007816 */ /* 0x000fe40000000003 */
[----:B------:R-:W-:Y:S02]  /*05c0*/  PRMT R5, R5, 0x3340, R6 ;  /* 0x0000334005057816 */ /* 0x000fe40000000006 */
[----:B------:R-:W-:Y:S02]  /*05d0*/  LEA.HI.X.SX32 R3, R4, UR5, 0x1, P1 ;  /* 0x0000000504037c11 */ /* 0x000fe400088f0eff */
[----:B------:R-:W-:Y:S02]  /*05e0*/  PRMT R4, R13, 0x5410, R0 ;  /* 0x000054100d047816 */ /* 0x000fe40000000000 */
[----:B------:R-:W-:Y:S01]  /*05f0*/  PRMT R5, R8, 0x5410, R5 ;  /* 0x0000541008057816 */ /* 0x000fe20000000005 */
[----:B------:R-:W-:Y:S06]  /*0600*/  @P0 EXIT ;  /* 0x000000000000094d */ /* 0x000fec0003800000 */
[----:B------:R-:W-:Y:S01]  /*0610*/  STG.E.64 desc[UR6][R2.64], R4 ;  /* 0x0000000402007986 */ /* 0x000fe2000c101b06 */
[----:B------:R-:W-:Y:S05]  /*0620*/  EXIT ;  /* 0x000000000000794d */ /* 0x000fea0003800000 */
.L_x_0:
[----:B------:R-:W-:-:S00]  /*0630*/  BRA `(.L_x_0) ;  /* 0xfffffffc00fc7947 */ /* 0x000fc0000383ffff */
[----:B------:R-:W-:-:S00]  /*0640*/  NOP ;  /* 0x0000000000007918 */ /* 0x000fc00000000000 */
        /* <DEDUP_REMOVED lines=11> */
.L_x_1:


//--------------------- .nv.shared.triton_poi_fused_threshold_backward_42 --------------------------
	.section	.nv.shared.triton_poi_fused_threshold_backward_42,"aw",@nobits
	.sectionflags	@""
	.align	16
	.zero		1024


//--------------------- .nv.constant0.triton_poi_fused_threshold_backward_42 --------------------------
	.section	.nv.constant0.triton_poi_fused_threshold_backward_42,"a",@progbits
	.sectionflags	@""
	.align	4
.nv.constant0.triton_poi_fused_threshold_backward_42:
	.zero		552
